//
// Generated by NVIDIA NVVM Compiler
//
// Compiler Build ID: CL-36424714
// Cuda compilation tools, release 13.0, V13.0.88
// Based on NVVM 20.0.0
//

.version 9.0
.target sm_100
.address_size 64

	// .globl	_Z9reduce_v6ILj256ELj128EEvPfS0_
// _ZZ9reduce_v6ILj256ELj128EEvPfS0_E4smem has been demoted

.visible .entry _Z9reduce_v6ILj256ELj128EEvPfS0_(
	.param .u64 .ptr .align 1 _Z9reduce_v6ILj256ELj128EEvPfS0__param_0,
	.param .u64 .ptr .align 1 _Z9reduce_v6ILj256ELj128EEvPfS0__param_1
)
{
	.reg .pred 	%p<6>;
	.reg .b32 	%r<33>;
	.reg .b32 	%f<61>;
	.reg .b64 	%rd<39>;
	// demoted variable
	.shared .align 4 .b8 _ZZ9reduce_v6ILj256ELj128EEvPfS0_E4smem[1024];
	ld.param.u64 	%rd3, [_Z9reduce_v6ILj256ELj128EEvPfS0__param_0];
	ld.param.u64 	%rd2, [_Z9reduce_v6ILj256ELj128EEvPfS0__param_1];
	cvta.to.global.u64 	%rd1, %rd3;
	mov.u32 	%r1, %tid.x;
	mov.u32 	%r2, %ctaid.x;
	mov.u32 	%r10, %ntid.x;
	mul.lo.s32 	%r11, %r10, %r2;
	shl.b32 	%r12, %r11, 7;
	add.s32 	%r13, %r1, %r12;
	add.s32 	%r31, %r13, 2048;
	mov.f32 	%f60, 0f00000000;
	mov.b32 	%r32, 2048;
$L__BB0_1:
	add.s32 	%r14, %r31, -2048;
	mul.wide.u32 	%rd4, %r14, 4;
	add.s64 	%rd5, %rd1, %rd4;
	ld.global.f32 	%f4, [%rd5];
	add.f32 	%f5, %f4, %f60;
	add.s32 	%r15, %r31, -1792;
	mul.wide.u32 	%rd6, %r15, 4;
	add.s64 	%rd7, %rd1, %rd6;
	ld.global.f32 	%f6, [%rd7];
	add.f32 	%f7, %f6, %f5;
	add.s32 	%r16, %r31, -1536;
	mul.wide.u32 	%rd8, %r16, 4;
	add.s64 	%rd9, %rd1, %rd8;
	ld.global.f32 	%f8, [%rd9];
	add.f32 	%f9, %f8, %f7;
	add.s32 	%r17, %r31, -1280;
	mul.wide.u32 	%rd10, %r17, 4;
	add.s64 	%rd11, %rd1, %rd10;
	ld.global.f32 	%f10, [%rd11];
	add.f32 	%f11, %f10, %f9;
	add.s32 	%r18, %r31, -1024;
	mul.wide.u32 	%rd12, %r18, 4;
	add.s64 	%rd13, %rd1, %rd12;
	ld.global.f32 	%f12, [%rd13];
	add.f32 	%f13, %f12, %f11;
	add.s32 	%r19, %r31, -768;
	mul.wide.u32 	%rd14, %r19, 4;
	add.s64 	%rd15, %rd1, %rd14;
	ld.global.f32 	%f14, [%rd15];
	add.f32 	%f15, %f14, %f13;
	add.s32 	%r20, %r31, -512;
	mul.wide.u32 	%rd16, %r20, 4;
	add.s64 	%rd17, %rd1, %rd16;
	ld.global.f32 	%f16, [%rd17];
	add.f32 	%f17, %f16, %f15;
	add.s32 	%r21, %r31, -256;
	mul.wide.u32 	%rd18, %r21, 4;
	add.s64 	%rd19, %rd1, %rd18;
	ld.global.f32 	%f18, [%rd19];
	add.f32 	%f19, %f18, %f17;
	add.s32 	%r22, %r31, 1792;
	mul.wide.u32 	%rd20, %r31, 4;
	add.s64 	%rd21, %rd1, %rd20;
	ld.global.f32 	%f20, [%rd21];
	add.f32 	%f21, %f20, %f19;
	add.s32 	%r23, %r31, 256;
	mul.wide.u32 	%rd22, %r23, 4;
	add.s64 	%rd23, %rd1, %rd22;
	ld.global.f32 	%f22, [%rd23];
	add.f32 	%f23, %f22, %f21;
	add.s32 	%r24, %r31, 512;
	mul.wide.u32 	%rd24, %r24, 4;
	add.s64 	%rd25, %rd1, %rd24;
	ld.global.f32 	%f24, [%rd25];
	add.f32 	%f25, %f24, %f23;
	add.s32 	%r25, %r31, 768;
	mul.wide.u32 	%rd26, %r25, 4;
	add.s64 	%rd27, %rd1, %rd26;
	ld.global.f32 	%f26, [%rd27];
	add.f32 	%f27, %f26, %f25;
	add.s32 	%r26, %r31, 1024;
	mul.wide.u32 	%rd28, %r26, 4;
	add.s64 	%rd29, %rd1, %rd28;
	ld.global.f32 	%f28, [%rd29];
	add.f32 	%f29, %f28, %f27;
	add.s32 	%r27, %r31, 1280;
	mul.wide.u32 	%rd30, %r27, 4;
	add.s64 	%rd31, %rd1, %rd30;
	ld.global.f32 	%f30, [%rd31];
	add.f32 	%f31, %f30, %f29;
	add.s32 	%r28, %r31, 1536;
	mul.wide.u32 	%rd32, %r28, 4;
	add.s64 	%rd33, %rd1, %rd32;
	ld.global.f32 	%f32, [%rd33];
	add.f32 	%f33, %f32, %f31;
	mul.wide.u32 	%rd34, %r22, 4;
	add.s64 	%rd35, %rd1, %rd34;
	ld.global.f32 	%f34, [%rd35];
	add.f32 	%f60, %f34, %f33;
	add.s32 	%r32, %r32, 4096;
	add.s32 	%r31, %r31, 4096;
	setp.ne.s32 	%p1, %r32, 34816;
	@%p1 bra 	$L__BB0_1;
	shl.b32 	%r29, %r1, 2;
	mov.u32 	%r30, _ZZ9reduce_v6ILj256ELj128EEvPfS0_E4smem;
	add.s32 	%r8, %r30, %r29;
	st.shared.f32 	[%r8], %f60;
	bar.sync 	0;
	setp.gt.u32 	%p2, %r1, 127;
	@%p2 bra 	$L__BB0_4;
	ld.shared.f32 	%f35, [%r8+512];
	ld.shared.f32 	%f36, [%r8];
	add.f32 	%f37, %f35, %f36;
	st.shared.f32 	[%r8], %f37;
$L__BB0_4:
	bar.sync 	0;
	setp.gt.u32 	%p3, %r1, 63;
	@%p3 bra 	$L__BB0_6;
	ld.shared.f32 	%f38, [%r8+256];
	ld.shared.f32 	%f39, [%r8];
	add.f32 	%f40, %f38, %f39;
	st.shared.f32 	[%r8], %f40;
$L__BB0_6:
	bar.sync 	0;
	setp.gt.u32 	%p4, %r1, 31;
	@%p4 bra 	$L__BB0_9;
	ld.volatile.shared.f32 	%f41, [%r8+128];
	ld.volatile.shared.f32 	%f42, [%r8];
	add.f32 	%f43, %f41, %f42;
	st.volatile.shared.f32 	[%r8], %f43;
	ld.volatile.shared.f32 	%f44, [%r8+64];
	ld.volatile.shared.f32 	%f45, [%r8];
	add.f32 	%f46, %f44, %f45;
	st.volatile.shared.f32 	[%r8], %f46;
	ld.volatile.shared.f32 	%f47, [%r8+32];
	ld.volatile.shared.f32 	%f48, [%r8];
	add.f32 	%f49, %f47, %f48;
	st.volatile.shared.f32 	[%r8], %f49;
	ld.volatile.shared.f32 	%f50, [%r8+16];
	ld.volatile.shared.f32 	%f51, [%r8];
	add.f32 	%f52, %f50, %f51;
	st.volatile.shared.f32 	[%r8], %f52;
	ld.volatile.shared.f32 	%f53, [%r8+8];
	ld.volatile.shared.f32 	%f54, [%r8];
	add.f32 	%f55, %f53, %f54;
	st.volatile.shared.f32 	[%r8], %f55;
	ld.volatile.shared.f32 	%f56, [%r8+4];
	ld.volatile.shared.f32 	%f57, [%r8];
	add.f32 	%f58, %f56, %f57;
	st.volatile.shared.f32 	[%r8], %f58;
	setp.ne.s32 	%p5, %r1, 0;
	@%p5 bra 	$L__BB0_9;
	ld.shared.f32 	%f59, [_ZZ9reduce_v6ILj256ELj128EEvPfS0_E4smem];
	cvta.to.global.u64 	%rd36, %rd2;
	mul.wide.u32 	%rd37, %r2, 4;
	add.s64 	%rd38, %rd36, %rd37;
	st.global.f32 	[%rd38], %f59;
$L__BB0_9:
	ret;

}


// ===== COMPILED SASS (sm_100) =====

	.target	sm_100

	.elftype	@"ET_EXEC"


//--------------------- .note.nv.tkinfo           --------------------------
	.section	.note.nv.tkinfo,"",@"SHT_NOTE"
	.sectionflags	@"SHF_NOTE_NV_TKINFO"
	.tkinfo
        /*0018*/ 	.word	0x00000002
        /*0030*/ 	.string	""
        /*0030*/ 	.string	"ptxas"
        /*0030*/ 	.string	"Cuda compilation tools, release 13.0, V13.0.88"
        /*0030*/ 	.string	"Build cuda_13.0.r13.0/compiler.36424714_0"
        /*0030*/ 	.string	"-arch sm_100 -m 64 "



//--------------------- .note.nv.cuinfo           --------------------------
	.section	.note.nv.cuinfo,"",@"SHT_NOTE"
	.sectionflags	@"SHF_NOTE_NV_CUINFO"
        /*0018*/ 	.short	0x0002
        /*001a*/ 	.short	0x0064
        /*001c*/ 	.short	0x0082
	.zero		2


//--------------------- .nv.info                  --------------------------
	.section	.nv.info,"",@"SHT_CUDA_INFO"
	.align	4


	//----- nvinfo : EIATTR_REGCOUNT
	.align		4
        /*0000*/ 	.byte	0x04, 0x2f
        /*0002*/ 	.short	(.L_1 - .L_0)
	.align		4
.L_0:
        /*0004*/ 	.word	index@(_Z9reduce_v6ILj256ELj128EEvPfS0_)
        /*0008*/ 	.word	0x00000020


	//----- nvinfo : EIATTR_FRAME_SIZE
	.align		4
.L_1:
        /*000c*/ 	.byte	0x04, 0x11
        /*000e*/ 	.short	(.L_3 - .L_2)
	.align		4
.L_2:
        /*0010*/ 	.word	index@(_Z9reduce_v6ILj256ELj128EEvPfS0_)
        /*0014*/ 	.word	0x00000000


	//----- nvinfo : EIATTR_MIN_STACK_SIZE
	.align		4
.L_3:
        /*0018*/ 	.byte	0x04, 0x12
        /*001a*/ 	.short	(.L_5 - .L_4)
	.align		4
.L_4:
        /*001c*/ 	.word	index@(_Z9reduce_v6ILj256ELj128EEvPfS0_)
        /*0020*/ 	.word	0x00000000
.L_5:


//--------------------- .nv.compat                --------------------------
	.section	.nv.compat,"",@"SHT_CUDA_COMPAT_INFO"
	.align	4
        /*0000*/ 	.byte	0x02, 0x09, 0x00, 0x00, 0x02, 0x02, 0x01, 0x00, 0x02, 0x05, 0x05, 0x00, 0x03, 0x07, 0x01, 0x01
        /*0010*/ 	.byte	0x02, 0x03, 0x00, 0x00, 0x02, 0x06, 0x01, 0x00, 0x04, 0x0b, 0x08, 0x00, 0x09, 0x00, 0x00, 0x00
        /*0020*/ 	.byte	0x00, 0x00, 0x00, 0x00


//--------------------- .nv.info._Z9reduce_v6ILj256ELj128EEvPfS0_ --------------------------
	.section	.nv.info._Z9reduce_v6ILj256ELj128EEvPfS0_,"",@"SHT_CUDA_INFO"
	.sectionflags	@""
	.align	4


	//----- nvinfo : EIATTR_CUDA_API_VERSION
	.align		4
        /*0000*/ 	.byte	0x04, 0x37
        /*0002*/ 	.short	(.L_7 - .L_6)
.L_6:
        /*0004*/ 	.word	0x00000082


	//----- nvinfo : EIATTR_KPARAM_INFO
	.align		4
.L_7:
        /*0008*/ 	.byte	0x04, 0x17
        /*000a*/ 	.short	(.L_9 - .L_8)
.L_8:
        /*000c*/ 	.word	0x00000000
        /*0010*/ 	.short	0x0001
        /*0012*/ 	.short	0x0008
        /*0014*/ 	.byte	0x00, 0xf5, 0x21, 0x00


	//----- nvinfo : EIATTR_KPARAM_INFO
	.align		4
.L_9:
        /*0018*/ 	.byte	0x04, 0x17
        /*001a*/ 	.short	(.L_11 - .L_10)
.L_10:
        /*001c*/ 	.word	0x00000000
        /*0020*/ 	.short	0x0000
        /*0022*/ 	.short	0x0000
        /*0024*/ 	.byte	0x00, 0xf5, 0x21, 0x00


	//----- nvinfo : EIATTR_SPARSE_MMA_MASK
	.align		4
.L_11:
        /*0028*/ 	.byte	0x03, 0x50
        /*002a*/ 	.short	0x0000


	//----- nvinfo : EIATTR_MAXREG_COUNT
	.align		4
        /*002c*/ 	.byte	0x03, 0x1b
        /*002e*/ 	.short	0x00ff


	//----- nvinfo : EIATTR_NUM_BARRIERS
	.align		4
        /*0030*/ 	.byte	0x02, 0x4c
        /*0032*/ 	.byte	0x01
	.zero		1


	//----- nvinfo : EIATTR_MERCURY_ISA_VERSION
	.align		4
        /*0034*/ 	.byte	0x03, 0x5f
        /*0036*/ 	.short	0x0101


	//----- nvinfo : EIATTR_VRC_CTA_INIT_COUNT
	.align		4
        /*0038*/ 	.byte	0x02, 0x4a
	.zero		1
	.zero		1


	//----- nvinfo : EIATTR_EXIT_INSTR_OFFSETS
	.align		4
        /*003c*/ 	.byte	0x04, 0x1c
        /*003e*/ 	.short	(.L_13 - .L_12)


	//   ....[0]....
.L_12:
        /*0040*/ 	.word	0x00000610


	//   ....[1]....
        /*0044*/ 	.word	0x000007b0


	//   ....[2]....
        /*0048*/ 	.word	0x00000800


	//----- nvinfo : EIATTR_CBANK_PARAM_SIZE
	.align		4
.L_13:
        /*004c*/ 	.byte	0x03, 0x19
        /*004e*/ 	.short	0x0010


	//----- nvinfo : EIATTR_PARAM_CBANK
	.align		4
        /*0050*/ 	.byte	0x04, 0x0a
        /*0052*/ 	.short	(.L_15 - .L_14)
	.align		4
.L_14:
        /*0054*/ 	.word	index@(.nv.constant0._Z9reduce_v6ILj256ELj128EEvPfS0_)
        /*0058*/ 	.short	0x0380
        /*005a*/ 	.short	0x0010


	//----- nvinfo : EIATTR_SW_WAR
	.align		4
.L_15:
        /*005c*/ 	.byte	0x04, 0x36
        /*005e*/ 	.short	(.L_17 - .L_16)
.L_16:
        /*0060*/ 	.word	0x00000008
.L_17:


//--------------------- .nv.callgraph             --------------------------
	.section	.nv.callgraph,"",@"SHT_CUDA_CALLGRAPH"
	.align	4
	.sectionentsize	8
	.align		4
        /*0000*/ 	.word	0x00000000
	.align		4
        /*0004*/ 	.word	0xffffffff
	.align		4
        /*0008*/ 	.word	0x00000000
	.align		4
        /*000c*/ 	.word	0xfffffffe
	.align		4
        /*0010*/ 	.word	0x00000000
	.align		4
        /*0014*/ 	.word	0xfffffffd
	.align		4
        /*0018*/ 	.word	0x00000000
	.align		4
        /*001c*/ 	.word	0xfffffffc


//--------------------- .text._Z9reduce_v6ILj256ELj128EEvPfS0_ --------------------------
	.section	.text._Z9reduce_v6ILj256ELj128EEvPfS0_,"ax",@progbits
	.align	128
        .global         _Z9reduce_v6ILj256ELj128EEvPfS0_
        .type           _Z9reduce_v6ILj256ELj128EEvPfS0_,@function
        .size           _Z9reduce_v6ILj256ELj128EEvPfS0_,(.L_x_2 - _Z9reduce_v6ILj256ELj128EEvPfS0_)
        .other          _Z9reduce_v6ILj256ELj128EEvPfS0_,@"STO_CUDA_ENTRY STV_DEFAULT"
_Z9reduce_v6ILj256ELj128EEvPfS0_:
.text._Z9reduce_v6ILj256ELj128EEvPfS0_:
[----:B------:R-:W-:Y:S01]  /*0000*/  LDC R1, c[0x0][0x37c] ;  /* 0x0000df00ff017b82 */ /* 0x000fe20000000800 */
[----:B------:R-:W0:Y:S01]  /*0010*/  S2R R0, SR_CTAID.X ;  /* 0x0000000000007919 */ /* 0x000e220000002500 */
[----:B------:R-:W0:Y:S01]  /*0020*/  LDCU UR4, c[0x0][0x360] ;  /* 0x00006c00ff0477ac */ /* 0x000e220008000800 */
[----:B------:R-:W-:Y:S01]  /*0030*/  HFMA2 R15, -RZ, RZ, 0, 0 ;  /* 0x00000000ff0f7431 */ /* 0x000fe200000001ff */
[----:B------:R-:W1:Y:S01]  /*0040*/  S2R R14, SR_TID.X ;  /* 0x00000000000e7919 */ /* 0x000e620000002100 */
[----:B------:R-:W2:Y:S01]  /*0050*/  LDCU.64 UR6, c[0x0][0x358] ;  /* 0x00006b00ff0677ac */ /* 0x000ea20008000a00 */
[----:B0-----:R-:W-:Y:S01]  /*0060*/  IMAD R3, R0, UR4, RZ ;  /* 0x0000000400037c24 */ /* 0x001fe2000f8e02ff */
[----:B------:R-:W-:-:S04]  /*0070*/  UMOV UR4, 0x800 ;  /* 0x0000080000047882 */ /* 0x000fc80000000000 */
[----:B-1----:R-:W-:-:S04]  /*0080*/  LEA R3, R3, R14, 0x7 ;  /* 0x0000000e03037211 */ /* 0x002fc800078e38ff */
[----:B--2---:R-:W-:-:S07]  /*0090*/  IADD3 R17, PT, PT, R3, 0x800, RZ ;  /* 0x0000080003117810 */ /* 0x004fce0007ffe0ff */
.L_x_0:
[----:B------:R-:W0:Y:S01]  /*00a0*/  LDC.64 R2, c[0x0][0x380] ;  /* 0x0000e000ff027b82 */ /* 0x000e220000000a00 */
[C---:B------:R-:W-:Y:S02]  /*00b0*/  IADD3 R25, PT, PT, R17.reuse, -0x800, RZ ;  /* 0xfffff80011197810 */ /* 0x040fe40007ffe0ff */
[C---:B------:R-:W-:Y:S02]  /*00c0*/  IADD3 R5, PT, PT, R17.reuse, -0x700, RZ ;  /* 0xfffff90011057810 */ /* 0x040fe40007ffe0ff */
[C---:B------:R-:W-:Y:S02]  /*00d0*/  IADD3 R7, PT, PT, R17.reuse, -0x600, RZ ;  /* 0xfffffa0011077810 */ /* 0x040fe40007ffe0ff */
[C---:B------:R-:W-:Y:S02]  /*00e0*/  IADD3 R27, PT, PT, R17.reuse, -0x500, RZ ;  /* 0xfffffb00111b7810 */ /* 0x040fe40007ffe0ff */
[----:B------:R-:W-:Y:S01]  /*00f0*/  IADD3 R9, PT, PT, R17, -0x400, RZ ;  /* 0xfffffc0011097810 */ /* 0x000fe20007ffe0ff */
[----:B0-----:R-:W-:-:S04]  /*0100*/  IMAD.WIDE.U32 R24, R25, 0x4, R2 ;  /* 0x0000000419187825 */ /* 0x001fc800078e0002 */
[--C-:B------:R-:W-:Y:S02]  /*0110*/  IMAD.WIDE.U32 R4, R5, 0x4, R2.reuse ;  /* 0x0000000405047825 */ /* 0x100fe400078e0002 */
[----:B------:R-:W2:Y:S02]  /*0120*/  LDG.E R24, desc[UR6][R24.64] ;  /* 0x0000000618187981 */ /* 0x000ea4000c1e1900 */
[--C-:B------:R-:W-:Y:S02]  /*0130*/  IMAD.WIDE.U32 R6, R7, 0x4, R2.reuse ;  /* 0x0000000407067825 */ /* 0x100fe400078e0002 */
[----:B------:R-:W3:Y:S02]  /*0140*/  LDG.E R23, desc[UR6][R4.64] ;  /* 0x0000000604177981 */ /* 0x000ee4000c1e1900 */
[----:B------:R-:W-:Y:S02]  /*0150*/  IMAD.WIDE.U32 R26, R27, 0x4, R2 ;  /* 0x000000041b1a7825 */ /* 0x000fe400078e0002 */
[----:B------:R0:W4:Y:S01]  /*0160*/  LDG.E R22, desc[UR6][R6.64] ;  /* 0x0000000606167981 */ /* 0x000122000c1e1900 */
[----:B------:R-:W-:-:S03]  /*0170*/  IADD3 R11, PT, PT, R17, -0x300, RZ ;  /* 0xfffffd00110b7810 */ /* 0x000fc60007ffe0ff */
[----:B------:R1:W5:Y:S01]  /*0180*/  LDG.E R21, desc[UR6][R26.64] ;  /* 0x000000061a157981 */ /* 0x000362000c1e1900 */
[----:B------:R-:W-:Y:S01]  /*0190*/  IADD3 R29, PT, PT, R17, -0x200, RZ ;  /* 0xfffffe00111d7810 */ /* 0x000fe20007ffe0ff */
[----:B0-----:R-:W-:-:S04]  /*01a0*/  IMAD.WIDE.U32 R6, R9, 0x4, R2 ;  /* 0x0000000409067825 */ /* 0x001fc800078e0002 */
[--C-:B------:R-:W-:Y:S01]  /*01b0*/  IMAD.WIDE.U32 R8, R11, 0x4, R2.reuse ;  /* 0x000000040b087825 */ /* 0x100fe200078e0002 */
[----:B------:R-:W5:Y:S01]  /*01c0*/  LDG.E R20, desc[UR6][R6.64] ;  /* 0x0000000606147981 */ /* 0x000f62000c1e1900 */
[----:B------:R-:W-:Y:S02]  /*01d0*/  IADD3 R11, PT, PT, R17, -0x100, RZ ;  /* 0xffffff00110b7810 */ /* 0x000fe40007ffe0ff */
[--C-:B------:R-:W-:Y:S01]  /*01e0*/  IMAD.WIDE.U32 R28, R29, 0x4, R2.reuse ;  /* 0x000000041d1c7825 */ /* 0x100fe200078e0002 */
[----:B------:R0:W5:Y:S03]  /*01f0*/  LDG.E R19, desc[UR6][R8.64] ;  /* 0x0000000608137981 */ /* 0x000166000c1e1900 */
[----:B------:R-:W-:Y:S01]  /*0200*/  IMAD.WIDE.U32 R10, R11, 0x4, R2 ;  /* 0x000000040b0a7825 */ /* 0x000fe200078e0002 */
[----:B------:R0:W5:Y:S01]  /*0210*/  LDG.E R18, desc[UR6][R28.64] ;  /* 0x000000061c127981 */ /* 0x000162000c1e1900 */
[----:B------:R-:W-:-:S02]  /*0220*/  IADD3 R5, PT, PT, R17, 0x100, RZ ;  /* 0x0000010011057810 */ /* 0x000fc40007ffe0ff */
[C-C-:B------:R-:W-:Y:S01]  /*0230*/  IMAD.WIDE.U32 R12, R17.reuse, 0x4, R2.reuse ;  /* 0x00000004110c7825 */ /* 0x140fe200078e0002 */
[----:B------:R0:W5:Y:S01]  /*0240*/  LDG.E R16, desc[UR6][R10.64] ;  /* 0x000000060a107981 */ /* 0x000162000c1e1900 */
[----:B-1----:R-:W-:Y:S02]  /*0250*/  IADD3 R27, PT, PT, R17, 0x200, RZ ;  /* 0x00000200111b7810 */ /* 0x002fe40007ffe0ff */
[--C-:B------:R-:W-:Y:S01]  /*0260*/  IMAD.WIDE.U32 R4, R5, 0x4, R2.reuse ;  /* 0x0000000405047825 */ /* 0x100fe200078e0002 */
[----:B------:R1:W5:Y:S01]  /*0270*/  LDG.E R25, desc[UR6][R12.64] ;  /* 0x000000060c197981 */ /* 0x000362000c1e1900 */
[----:B0-----:R-:W-:Y:S02]  /*0280*/  IADD3 R9, PT, PT, R17, 0x300, RZ ;  /* 0x0000030011097810 */ /* 0x001fe40007ffe0ff */
[----:B------:R-:W-:Y:S01]  /*0290*/  IMAD.WIDE.U32 R6, R27, 0x4, R2 ;  /* 0x000000041b067825 */ /* 0x000fe200078e0002 */
[----:B------:R0:W5:Y:S01]  /*02a0*/  LDG.E R26, desc[UR6][R4.64] ;  /* 0x00000006041a7981 */ /* 0x000162000c1e1900 */
[----:B------:R-:W-:-:S02]  /*02b0*/  IADD3 R27, PT, PT, R17, 0x400, RZ ;  /* 0x00000400111b7810 */ /* 0x000fc40007ffe0ff */
[--C-:B------:R-:W-:Y:S01]  /*02c0*/  IMAD.WIDE.U32 R8, R9, 0x4, R2.reuse ;  /* 0x0000000409087825 */ /* 0x100fe200078e0002 */
[----:B------:R-:W-:Y:S01]  /*02d0*/  IADD3 R29, PT, PT, R17, 0x500, RZ ;  /* 0x00000500111d7810 */ /* 0x000fe20007ffe0ff */
[----:B------:R-:W5:Y:S02]  /*02e0*/  LDG.E R6, desc[UR6][R6.64] ;  /* 0x0000000606067981 */ /* 0x000f64000c1e1900 */
[--C-:B------:R-:W-:Y:S01]  /*02f0*/  IMAD.WIDE.U32 R10, R27, 0x4, R2.reuse ;  /* 0x000000041b0a7825 */ /* 0x100fe200078e0002 */
[----:B------:R-:W-:Y:S01]  /*0300*/  IADD3 R28, PT, PT, R17, 0x600, RZ ;  /* 0x00000600111c7810 */ /* 0x000fe20007ffe0ff */
[----:B------:R-:W5:Y:S02]  /*0310*/  LDG.E R8, desc[UR6][R8.64] ;  /* 0x0000000608087981 */ /* 0x000f64000c1e1900 */
[--C-:B-1----:R-:W-:Y:S01]  /*0320*/  IMAD.WIDE.U32 R12, R29, 0x4, R2.reuse ;  /* 0x000000041d0c7825 */ /* 0x102fe200078e0002 */
[----:B------:R-:W-:Y:S01]  /*0330*/  IADD3 R27, PT, PT, R17, 0x700, RZ ;  /* 0x00000700111b7810 */ /* 0x000fe20007ffe0ff */
[----:B------:R-:W5:Y:S02]  /*0340*/  LDG.E R10, desc[UR6][R10.64] ;  /* 0x000000060a0a7981 */ /* 0x000f64000c1e1900 */
[----:B0-----:R-:W-:-:S02]  /*0350*/  IMAD.WIDE.U32 R4, R28, 0x4, R2 ;  /* 0x000000041c047825 */ /* 0x001fc400078e0002 */
[----:B------:R-:W5:Y:S02]  /*0360*/  LDG.E R12, desc[UR6][R12.64] ;  /* 0x000000060c0c7981 */ /* 0x000f64000c1e1900 */
[----:B------:R-:W-:Y:S02]  /*0370*/  IMAD.WIDE.U32 R2, R27, 0x4, R2 ;  /* 0x000000041b027825 */ /* 0x000fe400078e0002 */
[----:B------:R-:W5:Y:S04]  /*0380*/  LDG.E R4, desc[UR6][R4.64] ;  /* 0x0000000604047981 */ /* 0x000f68000c1e1900 */
[----:B------:R-:W5:Y:S01]  /*0390*/  LDG.E R2, desc[UR6][R2.64] ;  /* 0x0000000602027981 */ /* 0x000f62000c1e1900 */
[----:B------:R-:W-:-:S04]  /*03a0*/  UIADD3 UR4, UPT, UPT, UR4, 0x1000, URZ ;  /* 0x0000100004047890 */ /* 0x000fc8000fffe0ff */
[----:B------:R-:W-:Y:S01]  /*03b0*/  UISETP.NE.AND UP0, UPT, UR4, 0x8800, UPT ;  /* 0x000088000400788c */ /* 0x000fe2000bf05270 */
[----:B------:R-:W-:Y:S01]  /*03c0*/  IADD3 R17, PT, PT, R17, 0x1000, RZ ;  /* 0x0000100011117810 */ /* 0x000fe20007ffe0ff */
[----:B--2---:R-:W-:-:S04]  /*03d0*/  FADD R24, R24, R15 ;  /* 0x0000000f18187221 */ /* 0x004fc80000000000 */
[----:B---3--:R-:W-:-:S04]  /*03e0*/  FADD R23, R24, R23 ;  /* 0x0000001718177221 */ /* 0x008fc80000000000 */
[----:B----4-:R-:W-:-:S04]  /*03f0*/  FADD R22, R23, R22 ;  /* 0x0000001617167221 */ /* 0x010fc80000000000 */
[----:B-----5:R-:W-:-:S04]  /*0400*/  FADD R21, R22, R21 ;  /* 0x0000001516157221 */ /* 0x020fc80000000000 */
[----:B------:R-:W-:-:S04]  /*0410*/  FADD R20, R21, R20 ;  /* 0x0000001415147221 */ /* 0x000fc80000000000 */
        /* <DEDUP_REMOVED lines=10> */
[----:B------:R-:W-:Y:S01]  /*04c0*/  FADD R15, R25, R2 ;  /* 0x00000002190f7221 */ /* 0x000fe20000000000 */
[----:B------:R-:W-:Y:S06]  /*04d0*/  BRA.U UP0, `(.L_x_0) ;  /* 0xfffffff900f07547 */ /* 0x000fec000b83ffff */
[----:B------:R-:W0:Y:S01]  /*04e0*/  S2UR UR5, SR_CgaCtaId ;  /* 0x00000000000579c3 */ /* 0x000e220000008800 */
[----:B------:R-:W-:Y:S01]  /*04f0*/  UMOV UR4, 0x400 ;  /* 0x0000040000047882 */ /* 0x000fe20000000000 */
[C---:B------:R-:W-:Y:S02]  /*0500*/  ISETP.GT.U32.AND P1, PT, R14.reuse, 0x7f, PT ;  /* 0x0000007f0e00780c */ /* 0x040fe40003f24070 */
[----:B------:R-:W-:Y:S01]  /*0510*/  ISETP.GT.U32.AND P0, PT, R14, 0x3f, PT ;  /* 0x0000003f0e00780c */ /* 0x000fe20003f04070 */
[----:B0-----:R-:W-:-:S06]  /*0520*/  ULEA UR4, UR5, UR4, 0x18 ;  /* 0x0000000405047291 */ /* 0x001fcc000f8ec0ff */
[----:B------:R-:W-:-:S05]  /*0530*/  LEA R2, R14, UR4, 0x2 ;  /* 0x000000040e027c11 */ /* 0x000fca000f8e10ff */
[----:B------:R-:W-:Y:S01]  /*0540*/  STS [R2], R15 ;  /* 0x0000000f02007388 */ /* 0x000fe20000000800 */
[----:B------:R-:W-:Y:S06]  /*0550*/  BAR.SYNC.DEFER_BLOCKING 0x0 ;  /* 0x0000000000007b1d */ /* 0x000fec0000010000 */
[----:B------:R-:W-:Y:S04]  /*0560*/  @!P1 LDS R3, [R2+0x200] ;  /* 0x0002000002039984 */ /* 0x000fe80000000800 */
[----:B------:R-:W0:Y:S02]  /*0570*/  @!P1 LDS R4, [R2] ;  /* 0x0000000002049984 */ /* 0x000e240000000800 */
[----:B0-----:R-:W-:-:S05]  /*0580*/  @!P1 FADD R3, R3, R4 ;  /* 0x0000000403039221 */ /* 0x001fca0000000000 */
[----:B------:R-:W-:Y:S01]  /*0590*/  @!P1 STS [R2], R3 ;  /* 0x0000000302009388 */ /* 0x000fe20000000800 */
[----:B------:R-:W-:Y:S01]  /*05a0*/  BAR.SYNC.DEFER_BLOCKING 0x0 ;  /* 0x0000000000007b1d */ /* 0x000fe20000010000 */
[----:B------:R-:W-:-:S05]  /*05b0*/  ISETP.GT.U32.AND P1, PT, R14, 0x1f, PT ;  /* 0x0000001f0e00780c */ /* 0x000fca0003f24070 */
[----:B------:R-:W-:Y:S04]  /*05c0*/  @!P0 LDS R4, [R2+0x100] ;  /* 0x0001000002048984 */ /* 0x000fe80000000800 */
[----:B------:R-:W0:Y:S02]  /*05d0*/  @!P0 LDS R5, [R2] ;  /* 0x0000000002058984 */ /* 0x000e240000000800 */
[----:B0-----:R-:W-:-:S05]  /*05e0*/  @!P0 FADD R5, R4, R5 ;  /* 0x0000000504058221 */ /* 0x001fca0000000000 */
[----:B------:R0:W-:Y:S01]  /*05f0*/  @!P0 STS [R2], R5 ;  /* 0x0000000502008388 */ /* 0x0001e20000000800 */
[----:B------:R-:W-:Y:S06]  /*0600*/  BAR.SYNC.DEFER_BLOCKING 0x0 ;  /* 0x0000000000007b1d */ /* 0x000fec0000010000 */
[----:B------:R-:W-:Y:S05]  /*0610*/  @P1 EXIT ;  /* 0x000000000000194d */ /* 0x000fea0003800000 */
[----:B------:R-:W-:Y:S01]  /*0620*/  LDS R3, [R2+0x80] ;  /* 0x0000800002037984 */ /* 0x000fe20000000800 */
[----:B------:R-:W-:-:S03]  /*0630*/  ISETP.NE.AND P0, PT, R14, RZ, PT ;  /* 0x000000ff0e00720c */ /* 0x000fc60003f05270 */
[----:B------:R-:W1:Y:S02]  /*0640*/  LDS R4, [R2] ;  /* 0x0000000002047984 */ /* 0x000e640000000800 */
[----:B-1----:R-:W-:-:S05]  /*0650*/  FADD R3, R3, R4 ;  /* 0x0000000403037221 */ /* 0x002fca0000000000 */
[----:B------:R-:W-:Y:S04]  /*0660*/  STS [R2], R3 ;  /* 0x0000000302007388 */ /* 0x000fe80000000800 */
[----:B------:R-:W-:Y:S04]  /*0670*/  LDS R4, [R2+0x40] ;  /* 0x0000400002047984 */ /* 0x000fe80000000800 */
[----:B0-----:R-:W0:Y:S02]  /*0680*/  LDS R5, [R2] ;  /* 0x0000000002057984 */ /* 0x001e240000000800 */
[----:B0-----:R-:W-:-:S05]  /*0690*/  FADD R5, R4, R5 ;  /* 0x0000000504057221 */ /* 0x001fca0000000000 */
[----:B------:R-:W-:Y:S04]  /*06a0*/  STS [R2], R5 ;  /* 0x0000000502007388 */ /* 0x000fe80000000800 */
[----:B------:R-:W-:Y:S04]  /*06b0*/  LDS R4, [R2+0x20] ;  /* 0x0000200002047984 */ /* 0x000fe80000000800 */
[----:B------:R-:W0:Y:S02]  /*06c0*/  LDS R7, [R2] ;  /* 0x0000000002077984 */ /* 0x000e240000000800 */
        /* <DEDUP_REMOVED lines=13> */
[----:B------:R0:W-:Y:S01]  /*07a0*/  STS [R2], R5 ;  /* 0x0000000502007388 */ /* 0x0001e20000000800 */
[----:B------:R-:W-:Y:S05]  /*07b0*/  @P0 EXIT ;  /* 0x000000000000094d */ /* 0x000fea0003800000 */
[----:B0-----:R-:W0:Y:S01]  /*07c0*/  LDS R5, [UR4] ;  /* 0x00000004ff057984 */ /* 0x001e220008000800 */
[----:B------:R-:W1:Y:S02]  /*07d0*/  LDC.64 R2, c[0x0][0x388] ;  /* 0x0000e200ff027b82 */ /* 0x000e640000000a00 */
[----:B-1----:R-:W-:-:S05]  /*07e0*/  IMAD.WIDE.U32 R2, R0, 0x4, R2 ;  /* 0x0000000400027825 */ /* 0x002fca00078e0002 */
[----:B0-----:R-:W-:Y:S01]  /*07f0*/  STG.E desc[UR6][R2.64], R5 ;  /* 0x0000000502007986 */ /* 0x001fe2000c101906 */
[----:B------:R-:W-:Y:S05]  /*0800*/  EXIT ;  /* 0x000000000000794d */ /* 0x000fea0003800000 */
.L_x_1:
[----:B------:R-:W-:-:S00]  /*0810*/  BRA `(.L_x_1) ;  /* 0xfffffffc00fc7947 */ /* 0x000fc0000383ffff */
[----:B------:R-:W-:-:S00]  /*0820*/  NOP ;  /* 0x0000000000007918 */ /* 0x000fc00000000000 */
        /* <DEDUP_REMOVED lines=13> */
.L_x_2:


//--------------------- .nv.shared._Z9reduce_v6ILj256ELj128EEvPfS0_ --------------------------
	.section	.nv.shared._Z9reduce_v6ILj256ELj128EEvPfS0_,"aw",@nobits
	.sectionflags	@""
	.align	4
.nv.shared._Z9reduce_v6ILj256ELj128EEvPfS0_:
	.zero		2048


//--------------------- .nv.shared.reserved.0     --------------------------
	.section	.nv.shared.reserved.0,"aw",@nobits
	.weak		__nv_reservedSMEM_offset_0_alias
	.size		__nv_reservedSMEM_offset_0_alias, 0, 64
	.other		__nv_reservedSMEM_offset_0_alias,@"STO_CUDA_RESERVED_SHARED STV_DEFAULT"
__nv_reservedSMEM_offset_0_alias:
	.zero		0
	.zero		64


//--------------------- .nv.constant0._Z9reduce_v6ILj256ELj128EEvPfS0_ --------------------------
	.section	.nv.constant0._Z9reduce_v6ILj256ELj128EEvPfS0_,"a",@progbits
	.sectionflags	@""
	.align	4
.nv.constant0._Z9reduce_v6ILj256ELj128EEvPfS0_:
	.zero		912


//--------------------- SYMBOLS --------------------------

	.type		.nv.reservedSmem.offset0,@object
	.size		.nv.reservedSmem.offset0,0x4
	.type		.nv.reservedSmem.cap,@object
	.size		.nv.reservedSmem.cap,0x4
